//
// Generated by NVIDIA NVVM Compiler
//
// Compiler Build ID: CL-36424714
// Cuda compilation tools, release 13.0, V13.0.88
// Based on NVVM 20.0.0
//

.version 9.0
.target sm_100
.address_size 64

	// .globl	_Z11init_labelsPhPiii

.visible .entry _Z11init_labelsPhPiii(
	.param .u64 .ptr .align 1 _Z11init_labelsPhPiii_param_0,
	.param .u64 .ptr .align 1 _Z11init_labelsPhPiii_param_1,
	.param .u32 _Z11init_labelsPhPiii_param_2,
	.param .u32 _Z11init_labelsPhPiii_param_3
)
{
	.reg .pred 	%p<4>;
	.reg .b32 	%r<14>;
	.reg .b64 	%rd<5>;

	ld.param.u64 	%rd1, [_Z11init_labelsPhPiii_param_1];
	ld.param.u32 	%r3, [_Z11init_labelsPhPiii_param_2];
	ld.param.u32 	%r4, [_Z11init_labelsPhPiii_param_3];
	mov.u32 	%r6, %ctaid.x;
	mov.u32 	%r7, %ntid.x;
	mov.u32 	%r8, %tid.x;
	mad.lo.s32 	%r1, %r6, %r7, %r8;
	mov.u32 	%r9, %ctaid.y;
	mov.u32 	%r10, %ntid.y;
	mov.u32 	%r11, %tid.y;
	mad.lo.s32 	%r12, %r9, %r10, %r11;
	setp.ge.s32 	%p1, %r1, %r3;
	setp.ge.s32 	%p2, %r12, %r4;
	or.pred  	%p3, %p1, %p2;
	@%p3 bra 	$L__BB0_2;
	cvta.to.global.u64 	%rd2, %rd1;
	mad.lo.s32 	%r13, %r3, %r12, %r1;
	mul.wide.s32 	%rd3, %r13, 4;
	add.s64 	%rd4, %rd2, %rd3;
	st.global.u32 	[%rd4], %r13;
$L__BB0_2:
	ret;

}
	// .globl	_Z12merge_labelsPhPiiiS0_
.visible .entry _Z12merge_labelsPhPiiiS0_(
	.param .u64 .ptr .align 1 _Z12merge_labelsPhPiiiS0__param_0,
	.param .u64 .ptr .align 1 _Z12merge_labelsPhPiiiS0__param_1,
	.param .u32 _Z12merge_labelsPhPiiiS0__param_2,
	.param .u32 _Z12merge_labelsPhPiiiS0__param_3,
	.param .u64 .ptr .align 1 _Z12merge_labelsPhPiiiS0__param_4
)
{
	.reg .pred 	%p<10>;
	.reg .b16 	%rs<15>;
	.reg .b32 	%r<32>;
	.reg .b64 	%rd<15>;

	ld.param.u64 	%rd5, [_Z12merge_labelsPhPiiiS0__param_0];
	ld.param.u64 	%rd6, [_Z12merge_labelsPhPiiiS0__param_1];
	ld.param.u32 	%r11, [_Z12merge_labelsPhPiiiS0__param_2];
	ld.param.u32 	%r12, [_Z12merge_labelsPhPiiiS0__param_3];
	ld.param.u64 	%rd7, [_Z12merge_labelsPhPiiiS0__param_4];
	cvta.to.global.u64 	%rd1, %rd7;
	mov.u32 	%r14, %ctaid.x;
	mov.u32 	%r15, %ntid.x;
	mov.u32 	%r16, %tid.x;
	mad.lo.s32 	%r1, %r14, %r15, %r16;
	mov.u32 	%r17, %ctaid.y;
	mov.u32 	%r18, %ntid.y;
	mov.u32 	%r19, %tid.y;
	mad.lo.s32 	%r20, %r17, %r18, %r19;
	add.s32 	%r21, %r11, -1;
	setp.ge.s32 	%p1, %r1, %r21;
	add.s32 	%r22, %r12, -1;
	setp.ge.s32 	%p2, %r20, %r22;
	or.pred  	%p3, %p1, %p2;
	@%p3 bra 	$L__BB1_11;
	cvta.to.global.u64 	%rd8, %rd5;
	cvta.to.global.u64 	%rd9, %rd6;
	mad.lo.s32 	%r23, %r11, %r20, %r1;
	cvt.s64.s32 	%rd10, %r23;
	add.s64 	%rd2, %rd8, %rd10;
	ld.global.u8 	%rs1, [%rd2];
	ld.global.u8 	%rs3, [%rd2+1];
	min.u16 	%rs5, %rs1, %rs3;
	max.u16 	%rs6, %rs1, %rs3;
	sub.s16 	%rs7, %rs6, %rs5;
	setp.gt.u16 	%p4, %rs7, 9;
	mul.wide.s32 	%rd11, %r23, 4;
	add.s64 	%rd3, %rd9, %rd11;
	@%p4 bra 	$L__BB1_6;
	ld.global.u32 	%r30, [%rd3];
	ld.global.u32 	%r24, [%rd3+4];
	min.s32 	%r4, %r30, %r24;
	setp.le.s32 	%p5, %r24, %r30;
	@%p5 bra 	$L__BB1_4;
	st.global.u32 	[%rd3+4], %r4;
	mov.b32 	%r25, 1;
	st.global.u32 	[%rd1], %r25;
	ld.global.u32 	%r30, [%rd3];
$L__BB1_4:
	setp.eq.s32 	%p6, %r30, %r4;
	@%p6 bra 	$L__BB1_6;
	st.global.u32 	[%rd3], %r4;
	mov.b32 	%r26, 1;
	st.global.u32 	[%rd1], %r26;
$L__BB1_6:
	ld.global.u8 	%rs8, [%rd2];
	cvt.s64.s32 	%rd12, %r11;
	add.s64 	%rd13, %rd2, %rd12;
	ld.global.u8 	%rs10, [%rd13];
	min.u16 	%rs12, %rs8, %rs10;
	max.u16 	%rs13, %rs8, %rs10;
	sub.s16 	%rs14, %rs13, %rs12;
	setp.gt.u16 	%p7, %rs14, 9;
	@%p7 bra 	$L__BB1_11;
	ld.global.u32 	%r31, [%rd3];
	mul.wide.s32 	%rd14, %r11, 4;
	add.s64 	%rd4, %rd3, %rd14;
	ld.global.u32 	%r27, [%rd4];
	min.s32 	%r8, %r31, %r27;
	setp.le.s32 	%p8, %r27, %r31;
	@%p8 bra 	$L__BB1_9;
	st.global.u32 	[%rd4], %r8;
	mov.b32 	%r28, 1;
	st.global.u32 	[%rd1], %r28;
	ld.global.u32 	%r31, [%rd3];
$L__BB1_9:
	setp.eq.s32 	%p9, %r31, %r8;
	@%p9 bra 	$L__BB1_11;
	st.global.u32 	[%rd3], %r8;
	mov.b32 	%r29, 1;
	st.global.u32 	[%rd1], %r29;
$L__BB1_11:
	ret;

}


// ===== COMPILED SASS (sm_100) =====

	.target	sm_100

	.elftype	@"ET_EXEC"


//--------------------- .note.nv.tkinfo           --------------------------
	.section	.note.nv.tkinfo,"",@"SHT_NOTE"
	.sectionflags	@"SHF_NOTE_NV_TKINFO"
	.tkinfo
        /*0018*/ 	.word	0x00000002
        /*0030*/ 	.string	""
        /*0030*/ 	.string	"ptxas"
        /*0030*/ 	.string	"Cuda compilation tools, release 13.0, V13.0.88"
        /*0030*/ 	.string	"Build cuda_13.0.r13.0/compiler.36424714_0"
        /*0030*/ 	.string	"-arch sm_100 -m 64 "



//--------------------- .note.nv.cuinfo           --------------------------
	.section	.note.nv.cuinfo,"",@"SHT_NOTE"
	.sectionflags	@"SHF_NOTE_NV_CUINFO"
        /*0018*/ 	.short	0x0002
        /*001a*/ 	.short	0x0064
        /*001c*/ 	.short	0x0082
	.zero		2


//--------------------- .nv.info                  --------------------------
	.section	.nv.info,"",@"SHT_CUDA_INFO"
	.align	4


	//----- nvinfo : EIATTR_REGCOUNT
	.align		4
        /*0000*/ 	.byte	0x04, 0x2f
        /*0002*/ 	.short	(.L_1 - .L_0)
	.align		4
.L_0:
        /*0004*/ 	.word	index@(_Z11init_labelsPhPiii)
        /*0008*/ 	.word	0x00000008


	//----- nvinfo : EIATTR_FRAME_SIZE
	.align		4
.L_1:
        /*000c*/ 	.byte	0x04, 0x11
        /*000e*/ 	.short	(.L_3 - .L_2)
	.align		4
.L_2:
        /*0010*/ 	.word	index@(_Z11init_labelsPhPiii)
        /*0014*/ 	.word	0x00000000


	//----- nvinfo : EIATTR_REGCOUNT
	.align		4
.L_3:
        /*0018*/ 	.byte	0x04, 0x2f
        /*001a*/ 	.short	(.L_5 - .L_4)
	.align		4
.L_4:
        /*001c*/ 	.word	index@(_Z12merge_labelsPhPiiiS0_)
        /*0020*/ 	.word	0x00000010


	//----- nvinfo : EIATTR_FRAME_SIZE
	.align		4
.L_5:
        /*0024*/ 	.byte	0x04, 0x11
        /*0026*/ 	.short	(.L_7 - .L_6)
	.align		4
.L_6:
        /*0028*/ 	.word	index@(_Z12merge_labelsPhPiiiS0_)
        /*002c*/ 	.word	0x00000000


	//----- nvinfo : EIATTR_MIN_STACK_SIZE
	.align		4
.L_7:
        /*0030*/ 	.byte	0x04, 0x12
        /*0032*/ 	.short	(.L_9 - .L_8)
	.align		4
.L_8:
        /*0034*/ 	.word	index@(_Z12merge_labelsPhPiiiS0_)
        /*0038*/ 	.word	0x00000000


	//----- nvinfo : EIATTR_MIN_STACK_SIZE
	.align		4
.L_9:
        /*003c*/ 	.byte	0x04, 0x12
        /*003e*/ 	.short	(.L_11 - .L_10)
	.align		4
.L_10:
        /*0040*/ 	.word	index@(_Z11init_labelsPhPiii)
        /*0044*/ 	.word	0x00000000
.L_11:


//--------------------- .nv.compat                --------------------------
	.section	.nv.compat,"",@"SHT_CUDA_COMPAT_INFO"
	.align	4
        /*0000*/ 	.byte	0x02, 0x09, 0x00, 0x00, 0x02, 0x02, 0x01, 0x00, 0x02, 0x05, 0x05, 0x00, 0x03, 0x07, 0x01, 0x01
        /*0010*/ 	.byte	0x02, 0x03, 0x00, 0x00, 0x02, 0x06, 0x01, 0x00, 0x04, 0x0b, 0x08, 0x00, 0x09, 0x00, 0x00, 0x00
        /*0020*/ 	.byte	0x00, 0x00, 0x00, 0x00


//--------------------- .nv.info._Z12merge_labelsPhPiiiS0_ --------------------------
	.section	.nv.info._Z12merge_labelsPhPiiiS0_,"",@"SHT_CUDA_INFO"
	.sectionflags	@""
	.align	4


	//----- nvinfo : EIATTR_CUDA_API_VERSION
	.align		4
        /*0000*/ 	.byte	0x04, 0x37
        /*0002*/ 	.short	(.L_13 - .L_12)
.L_12:
        /*0004*/ 	.word	0x00000082


	//----- nvinfo : EIATTR_KPARAM_INFO
	.align		4
.L_13:
        /*0008*/ 	.byte	0x04, 0x17
        /*000a*/ 	.short	(.L_15 - .L_14)
.L_14:
        /*000c*/ 	.word	0x00000000
        /*0010*/ 	.short	0x0004
        /*0012*/ 	.short	0x0018
        /*0014*/ 	.byte	0x00, 0xf5, 0x21, 0x00


	//----- nvinfo : EIATTR_KPARAM_INFO
	.align		4
.L_15:
        /*0018*/ 	.byte	0x04, 0x17
        /*001a*/ 	.short	(.L_17 - .L_16)
.L_16:
        /*001c*/ 	.word	0x00000000
        /*0020*/ 	.short	0x0003
        /*0022*/ 	.short	0x0014
        /*0024*/ 	.byte	0x00, 0xf0, 0x11, 0x00


	//----- nvinfo : EIATTR_KPARAM_INFO
	.align		4
.L_17:
        /*0028*/ 	.byte	0x04, 0x17
        /*002a*/ 	.short	(.L_19 - .L_18)
.L_18:
        /*002c*/ 	.word	0x00000000
        /*0030*/ 	.short	0x0002
        /*0032*/ 	.short	0x0010
        /*0034*/ 	.byte	0x00, 0xf0, 0x11, 0x00


	//----- nvinfo : EIATTR_KPARAM_INFO
	.align		4
.L_19:
        /*0038*/ 	.byte	0x04, 0x17
        /*003a*/ 	.short	(.L_21 - .L_20)
.L_20:
        /*003c*/ 	.word	0x00000000
        /*0040*/ 	.short	0x0001
        /*0042*/ 	.short	0x0008
        /*0044*/ 	.byte	0x00, 0xf5, 0x21, 0x00


	//----- nvinfo : EIATTR_KPARAM_INFO
	.align		4
.L_21:
        /*0048*/ 	.byte	0x04, 0x17
        /*004a*/ 	.short	(.L_23 - .L_22)
.L_22:
        /*004c*/ 	.word	0x00000000
        /*0050*/ 	.short	0x0000
        /*0052*/ 	.short	0x0000
        /*0054*/ 	.byte	0x00, 0xf5, 0x21, 0x00


	//----- nvinfo : EIATTR_SPARSE_MMA_MASK
	.align		4
.L_23:
        /*0058*/ 	.byte	0x03, 0x50
        /*005a*/ 	.short	0x0000


	//----- nvinfo : EIATTR_MAXREG_COUNT
	.align		4
        /*005c*/ 	.byte	0x03, 0x1b
        /*005e*/ 	.short	0x00ff


	//----- nvinfo : EIATTR_MERCURY_ISA_VERSION
	.align		4
        /*0060*/ 	.byte	0x03, 0x5f
        /*0062*/ 	.short	0x0101


	//----- nvinfo : EIATTR_VRC_CTA_INIT_COUNT
	.align		4
        /*0064*/ 	.byte	0x02, 0x4a
	.zero		1
	.zero		1


	//----- nvinfo : EIATTR_EXIT_INSTR_OFFSETS
	.align		4
        /*0068*/ 	.byte	0x04, 0x1c
        /*006a*/ 	.short	(.L_25 - .L_24)


	//   ....[0]....
.L_24:
        /*006c*/ 	.word	0x000000e0


	//   ....[1]....
        /*0070*/ 	.word	0x000003f0


	//   ....[2]....
        /*0074*/ 	.word	0x000004e0


	//   ....[3]....
        /*0078*/ 	.word	0x00000530


	//----- nvinfo : EIATTR_CRS_STACK_SIZE
	.align		4
.L_25:
        /*007c*/ 	.byte	0x04, 0x1e
        /*007e*/ 	.short	(.L_27 - .L_26)
.L_26:
        /*0080*/ 	.word	0x00000000


	//----- nvinfo : EIATTR_CBANK_PARAM_SIZE
	.align		4
.L_27:
        /*0084*/ 	.byte	0x03, 0x19
        /*0086*/ 	.short	0x0020


	//----- nvinfo : EIATTR_PARAM_CBANK
	.align		4
        /*0088*/ 	.byte	0x04, 0x0a
        /*008a*/ 	.short	(.L_29 - .L_28)
	.align		4
.L_28:
        /*008c*/ 	.word	index@(.nv.constant0._Z12merge_labelsPhPiiiS0_)
        /*0090*/ 	.short	0x0380
        /*0092*/ 	.short	0x0020


	//----- nvinfo : EIATTR_SW_WAR
	.align		4
.L_29:
        /*0094*/ 	.byte	0x04, 0x36
        /*0096*/ 	.short	(.L_31 - .L_30)
.L_30:
        /*0098*/ 	.word	0x00000008
.L_31:


//--------------------- .nv.info._Z11init_labelsPhPiii --------------------------
	.section	.nv.info._Z11init_labelsPhPiii,"",@"SHT_CUDA_INFO"
	.sectionflags	@""
	.align	4


	//----- nvinfo : EIATTR_CUDA_API_VERSION
	.align		4
        /*0000*/ 	.byte	0x04, 0x37
        /*0002*/ 	.short	(.L_33 - .L_32)
.L_32:
        /*0004*/ 	.word	0x00000082


	//----- nvinfo : EIATTR_KPARAM_INFO
	.align		4
.L_33:
        /*0008*/ 	.byte	0x04, 0x17
        /*000a*/ 	.short	(.L_35 - .L_34)
.L_34:
        /*000c*/ 	.word	0x00000000
        /*0010*/ 	.short	0x0003
        /*0012*/ 	.short	0x0014
        /*0014*/ 	.byte	0x00, 0xf0, 0x11, 0x00


	//----- nvinfo : EIATTR_KPARAM_INFO
	.align		4
.L_35:
        /*0018*/ 	.byte	0x04, 0x17
        /*001a*/ 	.short	(.L_37 - .L_36)
.L_36:
        /*001c*/ 	.word	0x00000000
        /*0020*/ 	.short	0x0002
        /*0022*/ 	.short	0x0010
        /*0024*/ 	.byte	0x00, 0xf0, 0x11, 0x00


	//----- nvinfo : EIATTR_KPARAM_INFO
	.align		4
.L_37:
        /*0028*/ 	.byte	0x04, 0x17
        /*002a*/ 	.short	(.L_39 - .L_38)
.L_38:
        /*002c*/ 	.word	0x00000000
        /*0030*/ 	.short	0x0001
        /*0032*/ 	.short	0x0008
        /*0034*/ 	.byte	0x00, 0xf5, 0x21, 0x00


	//----- nvinfo : EIATTR_KPARAM_INFO
	.align		4
.L_39:
        /*0038*/ 	.byte	0x04, 0x17
        /*003a*/ 	.short	(.L_41 - .L_40)
.L_40:
        /*003c*/ 	.word	0x00000000
        /*0040*/ 	.short	0x0000
        /*0042*/ 	.short	0x0000
        /*0044*/ 	.byte	0x00, 0xf5, 0x21, 0x00


	//----- nvinfo : EIATTR_SPARSE_MMA_MASK
	.align		4
.L_41:
        /*0048*/ 	.byte	0x03, 0x50
        /*004a*/ 	.short	0x0000


	//----- nvinfo : EIATTR_MAXREG_COUNT
	.align		4
        /*004c*/ 	.byte	0x03, 0x1b
        /*004e*/ 	.short	0x00ff


	//----- nvinfo : EIATTR_MERCURY_ISA_VERSION
	.align		4
        /*0050*/ 	.byte	0x03, 0x5f
        /*0052*/ 	.short	0x0101


	//----- nvinfo : EIATTR_VRC_CTA_INIT_COUNT
	.align		4
        /*0054*/ 	.byte	0x02, 0x4a
	.zero		1
	.zero		1


	//----- nvinfo : EIATTR_EXIT_INSTR_OFFSETS
	.align		4
        /*0058*/ 	.byte	0x04, 0x1c
        /*005a*/ 	.short	(.L_43 - .L_42)


	//   ....[0]....
.L_42:
        /*005c*/ 	.word	0x000000c0


	//   ....[1]....
        /*0060*/ 	.word	0x00000120


	//----- nvinfo : EIATTR_CBANK_PARAM_SIZE
	.align		4
.L_43:
        /*0064*/ 	.byte	0x03, 0x19
        /*0066*/ 	.short	0x0018


	//----- nvinfo : EIATTR_PARAM_CBANK
	.align		4
        /*0068*/ 	.byte	0x04, 0x0a
        /*006a*/ 	.short	(.L_45 - .L_44)
	.align		4
.L_44:
        /*006c*/ 	.word	index@(.nv.constant0._Z11init_labelsPhPiii)
        /*0070*/ 	.short	0x0380
        /*0072*/ 	.short	0x0018


	//----- nvinfo : EIATTR_SW_WAR
	.align		4
.L_45:
        /*0074*/ 	.byte	0x04, 0x36
        /*0076*/ 	.short	(.L_47 - .L_46)
.L_46:
        /*0078*/ 	.word	0x00000008
.L_47:


//--------------------- .nv.callgraph             --------------------------
	.section	.nv.callgraph,"",@"SHT_CUDA_CALLGRAPH"
	.align	4
	.sectionentsize	8
	.align		4
        /*0000*/ 	.word	0x00000000
	.align		4
        /*0004*/ 	.word	0xffffffff
	.align		4
        /*0008*/ 	.word	0x00000000
	.align		4
        /*000c*/ 	.word	0xfffffffe
	.align		4
        /*0010*/ 	.word	0x00000000
	.align		4
        /*0014*/ 	.word	0xfffffffd
	.align		4
        /*0018*/ 	.word	0x00000000
	.align		4
        /*001c*/ 	.word	0xfffffffc


//--------------------- .text._Z12merge_labelsPhPiiiS0_ --------------------------
	.section	.text._Z12merge_labelsPhPiiiS0_,"ax",@progbits
	.align	128
        .global         _Z12merge_labelsPhPiiiS0_
        .type           _Z12merge_labelsPhPiiiS0_,@function
        .size           _Z12merge_labelsPhPiiiS0_,(.L_x_8 - _Z12merge_labelsPhPiiiS0_)
        .other          _Z12merge_labelsPhPiiiS0_,@"STO_CUDA_ENTRY STV_DEFAULT"
_Z12merge_labelsPhPiiiS0_:
.text._Z12merge_labelsPhPiiiS0_:
[----:B------:R-:W-:Y:S01]  /*0000*/  LDC R1, c[0x0][0x37c] ;  /* 0x0000df00ff017b82 */ /* 0x000fe20000000800 */
[----:B------:R-:W0:Y:S07]  /*0010*/  S2R R5, SR_TID.Y ;  /* 0x0000000000057919 */ /* 0x000e2e0000002200 */
[----:B------:R-:W1:Y:S01]  /*0020*/  LDC R4, c[0x0][0x360] ;  /* 0x0000d800ff047b82 */ /* 0x000e620000000800 */
[----:B------:R-:W1:Y:S07]  /*0030*/  S2R R7, SR_TID.X ;  /* 0x0000000000077919 */ /* 0x000e6e0000002100 */
[----:B------:R-:W0:Y:S08]  /*0040*/  S2UR UR5, SR_CTAID.Y ;  /* 0x00000000000579c3 */ /* 0x000e300000002600 */
[----:B------:R-:W0:Y:S08]  /*0050*/  LDC R0, c[0x0][0x364] ;  /* 0x0000d900ff007b82 */ /* 0x000e300000000800 */
[----:B------:R-:W2:Y:S08]  /*0060*/  LDC.64 R2, c[0x0][0x390] ;  /* 0x0000e400ff027b82 */ /* 0x000eb00000000a00 */
[----:B------:R-:W1:Y:S01]  /*0070*/  S2UR UR4, SR_CTAID.X ;  /* 0x00000000000479c3 */ /* 0x000e620000002500 */
[----:B0-----:R-:W-:-:S02]  /*0080*/  IMAD R0, R0, UR5, R5 ;  /* 0x0000000500007c24 */ /* 0x001fc4000f8e0205 */
[----:B--2---:R-:W-:-:S05]  /*0090*/  VIADD R5, R3, 0xffffffff ;  /* 0xffffffff03057836 */ /* 0x004fca0000000000 */
[----:B------:R-:W-:Y:S01]  /*00a0*/  ISETP.GE.AND P0, PT, R0, R5, PT ;  /* 0x000000050000720c */ /* 0x000fe20003f06270 */
[----:B-1----:R-:W-:Y:S02]  /*00b0*/  IMAD R3, R4, UR4, R7 ;  /* 0x0000000404037c24 */ /* 0x002fe4000f8e0207 */
[----:B------:R-:W-:-:S05]  /*00c0*/  VIADD R4, R2, 0xffffffff ;  /* 0xffffffff02047836 */ /* 0x000fca0000000000 */
[----:B------:R-:W-:-:S13]  /*00d0*/  ISETP.GE.OR P0, PT, R3, R4, P0 ;  /* 0x000000040300720c */ /* 0x000fda0000706670 */
[----:B------:R-:W-:Y:S05]  /*00e0*/  @P0 EXIT ;  /* 0x000000000000094d */ /* 0x000fea0003800000 */
[----:B------:R-:W0:Y:S01]  /*00f0*/  LDCU.64 UR6, c[0x0][0x380] ;  /* 0x00007000ff0677ac */ /* 0x000e220008000a00 */
[----:B------:R-:W-:Y:S01]  /*0100*/  IMAD R3, R0, R2, R3 ;  /* 0x0000000200037224 */ /* 0x000fe200078e0203 */
[----:B------:R-:W1:Y:S01]  /*0110*/  LDC.64 R6, c[0x0][0x388] ;  /* 0x0000e200ff067b82 */ /* 0x000e620000000a00 */
[----:B------:R-:W2:Y:S03]  /*0120*/  LDCU.64 UR4, c[0x0][0x358] ;  /* 0x00006b00ff0477ac */ /* 0x000ea60008000a00 */
[----:B0-----:R-:W-:-:S04]  /*0130*/  IADD3 R4, P0, PT, R3, UR6, RZ ;  /* 0x0000000603047c10 */ /* 0x001fc8000ff1e0ff */
[----:B------:R-:W-:-:S05]  /*0140*/  LEA.HI.X.SX32 R5, R3, UR7, 0x1, P0 ;  /* 0x0000000703057c11 */ /* 0x000fca00080f0eff */
[----:B--2---:R-:W2:Y:S04]  /*0150*/  LDG.E.U8 R0, desc[UR4][R4.64] ;  /* 0x0000000404007981 */ /* 0x004ea8000c1e1100 */
[----:B------:R-:W2:Y:S01]  /*0160*/  LDG.E.U8 R8, desc[UR4][R4.64+0x1] ;  /* 0x0000010404087981 */ /* 0x000ea2000c1e1100 */
[----:B------:R-:W-:Y:S01]  /*0170*/  BSSY.RECONVERGENT B0, `(.L_x_0) ;  /* 0x000001b000007945 */ /* 0x000fe20003800200 */
[----:B-1----:R-:W-:Y:S01]  /*0180*/  IMAD.WIDE R6, R3, 0x4, R6 ;  /* 0x0000000403067825 */ /* 0x002fe200078e0206 */
[CC--:B--2---:R-:W-:Y:S02]  /*0190*/  VIMNMX.U16x2 R9, PT, PT, R0.reuse, R8.reuse, PT ;  /* 0x0000000800097248 */ /* 0x0c4fe40003fe0200 */
[----:B------:R-:W-:-:S03]  /*01a0*/  VIMNMX.U16x2 R0, PT, PT, R0, R8, !PT ;  /* 0x0000000800007248 */ /* 0x000fc60007fe0200 */
[----:B------:R-:W-:-:S05]  /*01b0*/  IMAD.MOV R9, RZ, RZ, -R9 ;  /* 0x000000ffff097224 */ /* 0x000fca00078e0a09 */
[----:B------:R-:W-:-:S05]  /*01c0*/  PRMT R9, R9, 0x7710, RZ ;  /* 0x0000771009097816 */ /* 0x000fca00000000ff */
[----:B------:R-:W-:-:S05]  /*01d0*/  IMAD.IADD R0, R0, 0x1, R9 ;  /* 0x0000000100007824 */ /* 0x000fca00078e0209 */
[----:B------:R-:W-:-:S04]  /*01e0*/  LOP3.LUT R0, R0, 0xffff, RZ, 0xc0, !PT ;  /* 0x0000ffff00007812 */ /* 0x000fc800078ec0ff */
[----:B------:R-:W-:-:S13]  /*01f0*/  ISETP.GT.U32.AND P0, PT, R0, 0x9, PT ;  /* 0x000000090000780c */ /* 0x000fda0003f04070 */
[----:B------:R-:W-:Y:S05]  /*0200*/  @P0 BRA `(.L_x_1) ;  /* 0x0000000000440947 */ /* 0x000fea0003800000 */
[----:B------:R-:W2:Y:S04]  /*0210*/  LDG.E R11, desc[UR4][R6.64] ;  /* 0x00000004060b7981 */ /* 0x000ea8000c1e1900 */
[----:B------:R-:W2:Y:S01]  /*0220*/  LDG.E R0, desc[UR4][R6.64+0x4] ;  /* 0x0000040406007981 */ /* 0x000ea2000c1e1900 */
[----:B------:R-:W-:Y:S01]  /*0230*/  BSSY.RECONVERGENT B1, `(.L_x_2) ;  /* 0x0000009000017945 */ /* 0x000fe20003800200 */
[----:B--2---:R-:W-:Y:S02]  /*0240*/  ISETP.GT.AND P0, PT, R0, R11, PT ;  /* 0x0000000b0000720c */ /* 0x004fe40003f04270 */
[----:B------:R-:W-:-:S11]  /*0250*/  VIMNMX R3, PT, PT, R11, R0, PT ;  /* 0x000000000b037248 */ /* 0x000fd60003fe0100 */
[----:B------:R-:W-:Y:S05]  /*0260*/  @!P0 BRA `(.L_x_3) ;  /* 0x0000000000148947 */ /* 0x000fea0003800000 */
[----:B------:R-:W0:Y:S01]  /*0270*/  LDC.64 R8, c[0x0][0x398] ;  /* 0x0000e600ff087b82 */ /* 0x000e220000000a00 */
[----:B------:R-:W-:Y:S01]  /*0280*/  IMAD.MOV.U32 R13, RZ, RZ, 0x1 ;  /* 0x00000001ff0d7424 */ /* 0x000fe200078e00ff */
[----:B------:R1:W-:Y:S04]  /*0290*/  STG.E desc[UR4][R6.64+0x4], R3 ;  /* 0x0000040306007986 */ /* 0x0003e8000c101904 */
[----:B0-----:R1:W-:Y:S04]  /*02a0*/  STG.E desc[UR4][R8.64], R13 ;  /* 0x0000000d08007986 */ /* 0x0013e8000c101904 */
[----:B------:R1:W5:Y:S02]  /*02b0*/  LDG.E R11, desc[UR4][R6.64] ;  /* 0x00000004060b7981 */ /* 0x000364000c1e1900 */
.L_x_3:
[----:B------:R-:W-:Y:S05]  /*02c0*/  BSYNC.RECONVERGENT B1 ;  /* 0x0000000000017941 */ /* 0x000fea0003800200 */
.L_x_2:
[----:B-----5:R-:W-:-:S13]  /*02d0*/  ISETP.NE.AND P0, PT, R11, R3, PT ;  /* 0x000000030b00720c */ /* 0x020fda0003f05270 */
[----:B-1----:R-:W0:Y:S01]  /*02e0*/  @P0 LDC.64 R8, c[0x0][0x398] ;  /* 0x0000e600ff080b82 */ /* 0x002e220000000a00 */
[----:B------:R-:W-:Y:S01]  /*02f0*/  @P0 IMAD.MOV.U32 R11, RZ, RZ, 0x1 ;  /* 0x00000001ff0b0424 */ /* 0x000fe200078e00ff */
[----:B------:R1:W-:Y:S04]  /*0300*/  @P0 STG.E desc[UR4][R6.64], R3 ;  /* 0x0000000306000986 */ /* 0x0003e8000c101904 */
[----:B0-----:R1:W-:Y:S02]  /*0310*/  @P0 STG.E desc[UR4][R8.64], R11 ;  /* 0x0000000b08000986 */ /* 0x0013e4000c101904 */
.L_x_1:
[----:B------:R-:W-:Y:S05]  /*0320*/  BSYNC.RECONVERGENT B0 ;  /* 0x0000000000007941 */ /* 0x000fea0003800200 */
.L_x_0:
[----:B-1----:R-:W-:Y:S02]  /*0330*/  IADD3 R8, P0, PT, R4, R2, RZ ;  /* 0x0000000204087210 */ /* 0x002fe40007f1e0ff */
[----:B------:R-:W2:Y:S02]  /*0340*/  LDG.E.U8 R4, desc[UR4][R4.64] ;  /* 0x0000000404047981 */ /* 0x000ea4000c1e1100 */
[----:B------:R-:W-:-:S05]  /*0350*/  LEA.HI.X.SX32 R9, R2, R5, 0x1, P0 ;  /* 0x0000000502097211 */ /* 0x000fca00000f0eff */
[----:B------:R-:W2:Y:S02]  /*0360*/  LDG.E.U8 R8, desc[UR4][R8.64] ;  /* 0x0000000408087981 */ /* 0x000ea4000c1e1100 */
[CC--:B--2---:R-:W-:Y:S02]  /*0370*/  VIMNMX.U16x2 R0, PT, PT, R4.reuse, R8.reuse, PT ;  /* 0x0000000804007248 */ /* 0x0c4fe40003fe0200 */
[----:B------:R-:W-:-:S03]  /*0380*/  VIMNMX.U16x2 R5, PT, PT, R4, R8, !PT ;  /* 0x0000000804057248 */ /* 0x000fc60007fe0200 */
[--C-:B------:R-:W-:Y:S01]  /*0390*/  IMAD.MOV R3, RZ, RZ, -R0.reuse ;  /* 0x000000ffff037224 */ /* 0x100fe200078e0a00 */
[----:B------:R-:W-:-:S04]  /*03a0*/  PRMT R0, R5, 0x7610, R0 ;  /* 0x0000761005007816 */ /* 0x000fc80000000000 */
[----:B------:R-:W-:-:S05]  /*03b0*/  PRMT R3, R3, 0x7710, RZ ;  /* 0x0000771003037816 */ /* 0x000fca00000000ff */
[----:B------:R-:W-:-:S05]  /*03c0*/  IMAD.IADD R0, R0, 0x1, R3 ;  /* 0x0000000100007824 */ /* 0x000fca00078e0203 */
[----:B------:R-:W-:-:S04]  /*03d0*/  LOP3.LUT R0, R0, 0xffff, RZ, 0xc0, !PT ;  /* 0x0000ffff00007812 */ /* 0x000fc800078ec0ff */
[----:B------:R-:W-:-:S13]  /*03e0*/  ISETP.GT.U32.AND P0, PT, R0, 0x9, PT ;  /* 0x000000090000780c */ /* 0x000fda0003f04070 */
[----:B------:R-:W-:Y:S05]  /*03f0*/  @P0 EXIT ;  /* 0x000000000000094d */ /* 0x000fea0003800000 */
[----:B------:R-:W-:Y:S01]  /*0400*/  IMAD.WIDE R2, R2, 0x4, R6 ;  /* 0x0000000402027825 */ /* 0x000fe200078e0206 */
        /* <DEDUP_REMOVED lines=11> */
.L_x_5:
[----:B------:R-:W-:Y:S05]  /*04c0*/  BSYNC.RECONVERGENT B0 ;  /* 0x0000000000007941 */ /* 0x000fea0003800200 */
.L_x_4:
[----:B-----5:R-:W-:-:S13]  /*04d0*/  ISETP.NE.AND P0, PT, R11, R9, PT ;  /* 0x000000090b00720c */ /* 0x020fda0003f05270 */
[----:B------:R-:W-:Y:S05]  /*04e0*/  @!P0 EXIT ;  /* 0x000000000000894d */ /* 0x000fea0003800000 */
[----:B-1----:R-:W0:Y:S01]  /*04f0*/  LDC.64 R2, c[0x0][0x398] ;  /* 0x0000e600ff027b82 */ /* 0x002e220000000a00 */
[----:B------:R-:W-:Y:S01]  /*0500*/  IMAD.MOV.U32 R5, RZ, RZ, 0x1 ;  /* 0x00000001ff057424 */ /* 0x000fe200078e00ff */
[----:B------:R-:W-:Y:S04]  /*0510*/  STG.E desc[UR4][R6.64], R9 ;  /* 0x0000000906007986 */ /* 0x000fe8000c101904 */
[----:B0-----:R-:W-:Y:S01]  /*0520*/  STG.E desc[UR4][R2.64], R5 ;  /* 0x0000000502007986 */ /* 0x001fe2000c101904 */
[----:B------:R-:W-:Y:S05]  /*0530*/  EXIT ;  /* 0x000000000000794d */ /* 0x000fea0003800000 */
.L_x_6:
[----:B------:R-:W-:-:S00]  /*0540*/  BRA `(.L_x_6) ;  /* 0xfffffffc00fc7947 */ /* 0x000fc0000383ffff */
[----:B------:R-:W-:-:S00]  /*0550*/  NOP ;  /* 0x0000000000007918 */ /* 0x000fc00000000000 */
        /* <DEDUP_REMOVED lines=10> */
.L_x_8:


//--------------------- .text._Z11init_labelsPhPiii --------------------------
	.section	.text._Z11init_labelsPhPiii,"ax",@progbits
	.align	128
        .global         _Z11init_labelsPhPiii
        .type           _Z11init_labelsPhPiii,@function
        .size           _Z11init_labelsPhPiii,(.L_x_9 - _Z11init_labelsPhPiii)
        .other          _Z11init_labelsPhPiii,@"STO_CUDA_ENTRY STV_DEFAULT"
_Z11init_labelsPhPiii:
.text._Z11init_labelsPhPiii:
[----:B------:R-:W-:Y:S01]  /*0000*/  LDC R1, c[0x0][0x37c] ;  /* 0x0000df00ff017b82 */ /* 0x000fe20000000800 */
[----:B------:R-:W0:Y:S07]  /*0010*/  S2R R2, SR_TID.Y ;  /* 0x0000000000027919 */ /* 0x000e2e0000002200 */
[----:B------:R-:W1:Y:S01]  /*0020*/  LDC R0, c[0x0][0x360] ;  /* 0x0000d800ff007b82 */ /* 0x000e620000000800 */
[----:B------:R-:W2:Y:S01]  /*0030*/  LDCU.64 UR6, c[0x0][0x390] ;  /* 0x00007200ff0677ac */ /* 0x000ea20008000a00 */
[----:B------:R-:W1:Y:S06]  /*0040*/  S2R R3, SR_TID.X ;  /* 0x0000000000037919 */ /* 0x000e6c0000002100 */
[----:B------:R-:W0:Y:S08]  /*0050*/  S2UR UR5, SR_CTAID.Y ;  /* 0x00000000000579c3 */ /* 0x000e300000002600 */
[----:B------:R-:W0:Y:S08]  /*0060*/  LDC R5, c[0x0][0x364] ;  /* 0x0000d900ff057b82 */ /* 0x000e300000000800 */
[----:B------:R-:W1:Y:S01]  /*0070*/  S2UR UR4, SR_CTAID.X ;  /* 0x00000000000479c3 */ /* 0x000e620000002500 */
[----:B0-----:R-:W-:-:S05]  /*0080*/  IMAD R5, R5, UR5, R2 ;  /* 0x0000000505057c24 */ /* 0x001fca000f8e0202 */
[----:B--2---:R-:W-:Y:S01]  /*0090*/  ISETP.GE.AND P0, PT, R5, UR7, PT ;  /* 0x0000000705007c0c */ /* 0x004fe2000bf06270 */
[----:B-1----:R-:W-:-:S05]  /*00a0*/  IMAD R0, R0, UR4, R3 ;  /* 0x0000000400007c24 */ /* 0x002fca000f8e0203 */
[----:B------:R-:W-:-:S13]  /*00b0*/  ISETP.GE.OR P0, PT, R0, UR6, P0 ;  /* 0x0000000600007c0c */ /* 0x000fda0008706670 */
[----:B------:R-:W-:Y:S05]  /*00c0*/  @P0 EXIT ;  /* 0x000000000000094d */ /* 0x000fea0003800000 */
[----:B------:R-:W0:Y:S01]  /*00d0*/  LDC.64 R2, c[0x0][0x388] ;  /* 0x0000e200ff027b82 */ /* 0x000e220000000a00 */
[----:B------:R-:W1:Y:S01]  /*00e0*/  LDCU.64 UR4, c[0x0][0x358] ;  /* 0x00006b00ff0477ac */ /* 0x000e620008000a00 */
[----:B------:R-:W-:-:S04]  /*00f0*/  IMAD R5, R5, UR6, R0 ;  /* 0x0000000605057c24 */ /* 0x000fc8000f8e0200 */
[----:B0-----:R-:W-:-:S05]  /*0100*/  IMAD.WIDE R2, R5, 0x4, R2 ;  /* 0x0000000405027825 */ /* 0x001fca00078e0202 */
[----:B-1----:R-:W-:Y:S01]  /*0110*/  STG.E desc[UR4][R2.64], R5 ;  /* 0x0000000502007986 */ /* 0x002fe2000c101904 */
[----:B------:R-:W-:Y:S05]  /*0120*/  EXIT ;  /* 0x000000000000794d */ /* 0x000fea0003800000 */
.L_x_7:
        /* <DEDUP_REMOVED lines=13> */
.L_x_9:


//--------------------- .nv.shared.reserved.0     --------------------------
	.section	.nv.shared.reserved.0,"aw",@nobits
	.weak		__nv_reservedSMEM_offset_0_alias
	.size		__nv_reservedSMEM_offset_0_alias, 0, 64
	.other		__nv_reservedSMEM_offset_0_alias,@"STO_CUDA_RESERVED_SHARED STV_DEFAULT"
__nv_reservedSMEM_offset_0_alias:
	.zero		0
	.zero		64


//--------------------- .nv.constant0._Z12merge_labelsPhPiiiS0_ --------------------------
	.section	.nv.constant0._Z12merge_labelsPhPiiiS0_,"a",@progbits
	.sectionflags	@""
	.align	4
.nv.constant0._Z12merge_labelsPhPiiiS0_:
	.zero		928


//--------------------- .nv.constant0._Z11init_labelsPhPiii --------------------------
	.section	.nv.constant0._Z11init_labelsPhPiii,"a",@progbits
	.sectionflags	@""
	.align	4
.nv.constant0._Z11init_labelsPhPiii:
	.zero		920


//--------------------- SYMBOLS --------------------------

	.type		.nv.reservedSmem.offset0,@object
	.size		.nv.reservedSmem.offset0,0x4
